//
// Generated by NVIDIA NVVM Compiler
//
// Compiler Build ID: CL-36424714
// Cuda compilation tools, release 13.0, V13.0.88
// Based on NVVM 20.0.0
//

.version 9.0
.target sm_100
.address_size 64

	// .globl	_Z11heatComputePdS_ii

.visible .entry _Z11heatComputePdS_ii(
	.param .u64 .ptr .align 1 _Z11heatComputePdS_ii_param_0,
	.param .u64 .ptr .align 1 _Z11heatComputePdS_ii_param_1,
	.param .u32 _Z11heatComputePdS_ii_param_2,
	.param .u32 _Z11heatComputePdS_ii_param_3
)
{
	.reg .pred 	%p<5>;
	.reg .b32 	%r<22>;
	.reg .b64 	%rd<16>;
	.reg .b64 	%fd<9>;

	ld.param.u64 	%rd1, [_Z11heatComputePdS_ii_param_0];
	ld.param.u64 	%rd2, [_Z11heatComputePdS_ii_param_1];
	ld.param.u32 	%r5, [_Z11heatComputePdS_ii_param_2];
	ld.param.u32 	%r6, [_Z11heatComputePdS_ii_param_3];
	mov.u32 	%r7, %ntid.x;
	mov.u32 	%r8, %ctaid.x;
	mov.u32 	%r9, %tid.x;
	mad.lo.s32 	%r1, %r7, %r8, %r9;
	add.s32 	%r2, %r6, 2;
	setp.gt.s32 	%p1, %r1, %r5;
	@%p1 bra 	$L__BB0_3;
	div.s32 	%r10, %r5, %r2;
	div.s32 	%r4, %r1, %r10;
	mul.lo.s32 	%r11, %r4, %r10;
	sub.s32 	%r3, %r1, %r11;
	min.s32 	%r12, %r3, %r4;
	setp.lt.s32 	%p2, %r12, 1;
	max.s32 	%r13, %r3, %r4;
	setp.gt.s32 	%p3, %r13, %r6;
	or.pred  	%p4, %p3, %p2;
	@%p4 bra 	$L__BB0_3;
	cvta.to.global.u64 	%rd3, %rd1;
	add.s32 	%r14, %r3, -1;
	mul.lo.s32 	%r15, %r14, %r2;
	add.s32 	%r16, %r15, %r4;
	mul.wide.s32 	%rd4, %r16, 8;
	add.s64 	%rd5, %rd3, %rd4;
	ld.global.f64 	%fd1, [%rd5];
	shl.b32 	%r17, %r2, 1;
	add.s32 	%r18, %r15, %r17;
	add.s32 	%r19, %r18, %r4;
	mul.wide.s32 	%rd6, %r19, 8;
	add.s64 	%rd7, %rd3, %rd6;
	ld.global.f64 	%fd2, [%rd7];
	add.f64 	%fd3, %fd1, %fd2;
	sub.s32 	%r20, %r18, %r2;
	cvt.s64.s32 	%rd8, %r20;
	cvt.u64.u32 	%rd9, %r4;
	add.s64 	%rd10, %rd9, %rd8;
	shl.b64 	%rd11, %rd10, 3;
	add.s64 	%rd12, %rd3, %rd11;
	ld.global.f64 	%fd4, [%rd12+-8];
	add.f64 	%fd5, %fd3, %fd4;
	ld.global.f64 	%fd6, [%rd12+8];
	add.f64 	%fd7, %fd5, %fd6;
	mul.f64 	%fd8, %fd7, 0d3FD0000000000000;
	add.s32 	%r21, %r16, %r2;
	cvta.to.global.u64 	%rd13, %rd2;
	mul.wide.s32 	%rd14, %r21, 8;
	add.s64 	%rd15, %rd13, %rd14;
	st.global.f64 	[%rd15], %fd8;
$L__BB0_3:
	ret;

}
	// .globl	_Z8jacobianPdS_ii
.visible .entry _Z8jacobianPdS_ii(
	.param .u64 .ptr .align 1 _Z8jacobianPdS_ii_param_0,
	.param .u64 .ptr .align 1 _Z8jacobianPdS_ii_param_1,
	.param .u32 _Z8jacobianPdS_ii_param_2,
	.param .u32 _Z8jacobianPdS_ii_param_3
)
{
	.reg .pred 	%p<5>;
	.reg .b32 	%r<15>;
	.reg .b64 	%rd<8>;
	.reg .b64 	%fd<2>;

	ld.param.u64 	%rd1, [_Z8jacobianPdS_ii_param_0];
	ld.param.u64 	%rd2, [_Z8jacobianPdS_ii_param_1];
	ld.param.u32 	%r5, [_Z8jacobianPdS_ii_param_2];
	ld.param.u32 	%r6, [_Z8jacobianPdS_ii_param_3];
	mov.u32 	%r7, %ntid.x;
	mov.u32 	%r8, %ctaid.x;
	mov.u32 	%r9, %tid.x;
	mad.lo.s32 	%r1, %r7, %r8, %r9;
	add.s32 	%r2, %r6, 2;
	setp.gt.s32 	%p1, %r1, %r5;
	@%p1 bra 	$L__BB1_3;
	div.s32 	%r10, %r5, %r2;
	div.s32 	%r4, %r1, %r10;
	mul.lo.s32 	%r11, %r4, %r10;
	sub.s32 	%r3, %r1, %r11;
	min.s32 	%r12, %r3, %r4;
	setp.lt.s32 	%p2, %r12, 1;
	max.s32 	%r13, %r3, %r4;
	setp.gt.s32 	%p3, %r13, %r6;
	or.pred  	%p4, %p3, %p2;
	@%p4 bra 	$L__BB1_3;
	mad.lo.s32 	%r14, %r3, %r2, %r4;
	cvta.to.global.u64 	%rd3, %rd2;
	mul.wide.s32 	%rd4, %r14, 8;
	add.s64 	%rd5, %rd3, %rd4;
	ld.global.f64 	%fd1, [%rd5];
	cvta.to.global.u64 	%rd6, %rd1;
	add.s64 	%rd7, %rd6, %rd4;
	st.global.f64 	[%rd7], %fd1;
$L__BB1_3:
	ret;

}


// ===== COMPILED SASS (sm_100) =====

	.target	sm_100

	.elftype	@"ET_EXEC"


//--------------------- .note.nv.tkinfo           --------------------------
	.section	.note.nv.tkinfo,"",@"SHT_NOTE"
	.sectionflags	@"SHF_NOTE_NV_TKINFO"
	.tkinfo
        /*0018*/ 	.word	0x00000002
        /*0030*/ 	.string	""
        /*0030*/ 	.string	"ptxas"
        /*0030*/ 	.string	"Cuda compilation tools, release 13.0, V13.0.88"
        /*0030*/ 	.string	"Build cuda_13.0.r13.0/compiler.36424714_0"
        /*0030*/ 	.string	"-arch sm_100 -m 64 "



//--------------------- .note.nv.cuinfo           --------------------------
	.section	.note.nv.cuinfo,"",@"SHT_NOTE"
	.sectionflags	@"SHF_NOTE_NV_CUINFO"
        /*0018*/ 	.short	0x0002
        /*001a*/ 	.short	0x0064
        /*001c*/ 	.short	0x0082
	.zero		2


//--------------------- .nv.info                  --------------------------
	.section	.nv.info,"",@"SHT_CUDA_INFO"
	.align	4


	//----- nvinfo : EIATTR_REGCOUNT
	.align		4
        /*0000*/ 	.byte	0x04, 0x2f
        /*0002*/ 	.short	(.L_1 - .L_0)
	.align		4
.L_0:
        /*0004*/ 	.word	index@(_Z11heatComputePdS_ii)
        /*0008*/ 	.word	0x00000014


	//----- nvinfo : EIATTR_FRAME_SIZE
	.align		4
.L_1:
        /*000c*/ 	.byte	0x04, 0x11
        /*000e*/ 	.short	(.L_3 - .L_2)
	.align		4
.L_2:
        /*0010*/ 	.word	index@(_Z11heatComputePdS_ii)
        /*0014*/ 	.word	0x00000000


	//----- nvinfo : EIATTR_REGCOUNT
	.align		4
.L_3:
        /*0018*/ 	.byte	0x04, 0x2f
        /*001a*/ 	.short	(.L_5 - .L_4)
	.align		4
.L_4:
        /*001c*/ 	.word	index@(_Z8jacobianPdS_ii)
        /*0020*/ 	.word	0x00000010


	//----- nvinfo : EIATTR_FRAME_SIZE
	.align		4
.L_5:
        /*0024*/ 	.byte	0x04, 0x11
        /*0026*/ 	.short	(.L_7 - .L_6)
	.align		4
.L_6:
        /*0028*/ 	.word	index@(_Z8jacobianPdS_ii)
        /*002c*/ 	.word	0x00000000


	//----- nvinfo : EIATTR_MIN_STACK_SIZE
	.align		4
.L_7:
        /*0030*/ 	.byte	0x04, 0x12
        /*0032*/ 	.short	(.L_9 - .L_8)
	.align		4
.L_8:
        /*0034*/ 	.word	index@(_Z8jacobianPdS_ii)
        /*0038*/ 	.word	0x00000000


	//----- nvinfo : EIATTR_MIN_STACK_SIZE
	.align		4
.L_9:
        /*003c*/ 	.byte	0x04, 0x12
        /*003e*/ 	.short	(.L_11 - .L_10)
	.align		4
.L_10:
        /*0040*/ 	.word	index@(_Z11heatComputePdS_ii)
        /*0044*/ 	.word	0x00000000
.L_11:


//--------------------- .nv.compat                --------------------------
	.section	.nv.compat,"",@"SHT_CUDA_COMPAT_INFO"
	.align	4
        /*0000*/ 	.byte	0x02, 0x09, 0x00, 0x00, 0x02, 0x02, 0x01, 0x00, 0x02, 0x05, 0x05, 0x00, 0x03, 0x07, 0x01, 0x01
        /*0010*/ 	.byte	0x02, 0x03, 0x00, 0x00, 0x02, 0x06, 0x01, 0x00, 0x04, 0x0b, 0x08, 0x00, 0x01, 0x00, 0x00, 0x00
        /*0020*/ 	.byte	0x00, 0x00, 0x00, 0x00


//--------------------- .nv.info._Z8jacobianPdS_ii --------------------------
	.section	.nv.info._Z8jacobianPdS_ii,"",@"SHT_CUDA_INFO"
	.sectionflags	@""
	.align	4


	//----- nvinfo : EIATTR_CUDA_API_VERSION
	.align		4
        /*0000*/ 	.byte	0x04, 0x37
        /*0002*/ 	.short	(.L_13 - .L_12)
.L_12:
        /*0004*/ 	.word	0x00000082


	//----- nvinfo : EIATTR_KPARAM_INFO
	.align		4
.L_13:
        /*0008*/ 	.byte	0x04, 0x17
        /*000a*/ 	.short	(.L_15 - .L_14)
.L_14:
        /*000c*/ 	.word	0x00000000
        /*0010*/ 	.short	0x0003
        /*0012*/ 	.short	0x0014
        /*0014*/ 	.byte	0x00, 0xf0, 0x11, 0x00


	//----- nvinfo : EIATTR_KPARAM_INFO
	.align		4
.L_15:
        /*0018*/ 	.byte	0x04, 0x17
        /*001a*/ 	.short	(.L_17 - .L_16)
.L_16:
        /*001c*/ 	.word	0x00000000
        /*0020*/ 	.short	0x0002
        /*0022*/ 	.short	0x0010
        /*0024*/ 	.byte	0x00, 0xf0, 0x11, 0x00


	//----- nvinfo : EIATTR_KPARAM_INFO
	.align		4
.L_17:
        /*0028*/ 	.byte	0x04, 0x17
        /*002a*/ 	.short	(.L_19 - .L_18)
.L_18:
        /*002c*/ 	.word	0x00000000
        /*0030*/ 	.short	0x0001
        /*0032*/ 	.short	0x0008
        /*0034*/ 	.byte	0x00, 0xf5, 0x21, 0x00


	//----- nvinfo : EIATTR_KPARAM_INFO
	.align		4
.L_19:
        /*0038*/ 	.byte	0x04, 0x17
        /*003a*/ 	.short	(.L_21 - .L_20)
.L_20:
        /*003c*/ 	.word	0x00000000
        /*0040*/ 	.short	0x0000
        /*0042*/ 	.short	0x0000
        /*0044*/ 	.byte	0x00, 0xf5, 0x21, 0x00


	//----- nvinfo : EIATTR_SPARSE_MMA_MASK
	.align		4
.L_21:
        /*0048*/ 	.byte	0x03, 0x50
        /*004a*/ 	.short	0x0000


	//----- nvinfo : EIATTR_MAXREG_COUNT
	.align		4
        /*004c*/ 	.byte	0x03, 0x1b
        /*004e*/ 	.short	0x00ff


	//----- nvinfo : EIATTR_MERCURY_ISA_VERSION
	.align		4
        /*0050*/ 	.byte	0x03, 0x5f
        /*0052*/ 	.short	0x0101


	//----- nvinfo : EIATTR_VRC_CTA_INIT_COUNT
	.align		4
        /*0054*/ 	.byte	0x02, 0x4a
	.zero		1
	.zero		1


	//----- nvinfo : EIATTR_EXIT_INSTR_OFFSETS
	.align		4
        /*0058*/ 	.byte	0x04, 0x1c
        /*005a*/ 	.short	(.L_23 - .L_22)


	//   ....[0]....
.L_22:
        /*005c*/ 	.word	0x00000070


	//   ....[1]....
        /*0060*/ 	.word	0x00000420


	//   ....[2]....
        /*0064*/ 	.word	0x000004b0


	//----- nvinfo : EIATTR_CBANK_PARAM_SIZE
	.align		4
.L_23:
        /*0068*/ 	.byte	0x03, 0x19
        /*006a*/ 	.short	0x0018


	//----- nvinfo : EIATTR_PARAM_CBANK
	.align		4
        /*006c*/ 	.byte	0x04, 0x0a
        /*006e*/ 	.short	(.L_25 - .L_24)
	.align		4
.L_24:
        /*0070*/ 	.word	index@(.nv.constant0._Z8jacobianPdS_ii)
        /*0074*/ 	.short	0x0380
        /*0076*/ 	.short	0x0018


	//----- nvinfo : EIATTR_SW_WAR
	.align		4
.L_25:
        /*0078*/ 	.byte	0x04, 0x36
        /*007a*/ 	.short	(.L_27 - .L_26)
.L_26:
        /*007c*/ 	.word	0x00000008
.L_27:


//--------------------- .nv.info._Z11heatComputePdS_ii --------------------------
	.section	.nv.info._Z11heatComputePdS_ii,"",@"SHT_CUDA_INFO"
	.sectionflags	@""
	.align	4


	//----- nvinfo : EIATTR_CUDA_API_VERSION
	.align		4
        /*0000*/ 	.byte	0x04, 0x37
        /*0002*/ 	.short	(.L_29 - .L_28)
.L_28:
        /*0004*/ 	.word	0x00000082


	//----- nvinfo : EIATTR_KPARAM_INFO
	.align		4
.L_29:
        /*0008*/ 	.byte	0x04, 0x17
        /*000a*/ 	.short	(.L_31 - .L_30)
.L_30:
        /*000c*/ 	.word	0x00000000
        /*0010*/ 	.short	0x0003
        /*0012*/ 	.short	0x0014
        /*0014*/ 	.byte	0x00, 0xf0, 0x11, 0x00


	//----- nvinfo : EIATTR_KPARAM_INFO
	.align		4
.L_31:
        /*0018*/ 	.byte	0x04, 0x17
        /*001a*/ 	.short	(.L_33 - .L_32)
.L_32:
        /*001c*/ 	.word	0x00000000
        /*0020*/ 	.short	0x0002
        /*0022*/ 	.short	0x0010
        /*0024*/ 	.byte	0x00, 0xf0, 0x11, 0x00


	//----- nvinfo : EIATTR_KPARAM_INFO
	.align		4
.L_33:
        /*0028*/ 	.byte	0x04, 0x17
        /*002a*/ 	.short	(.L_35 - .L_34)
.L_34:
        /*002c*/ 	.word	0x00000000
        /*0030*/ 	.short	0x0001
        /*0032*/ 	.short	0x0008
        /*0034*/ 	.byte	0x00, 0xf5, 0x21, 0x00


	//----- nvinfo : EIATTR_KPARAM_INFO
	.align		4
.L_35:
        /*0038*/ 	.byte	0x04, 0x17
        /*003a*/ 	.short	(.L_37 - .L_36)
.L_36:
        /*003c*/ 	.word	0x00000000
        /*0040*/ 	.short	0x0000
        /*0042*/ 	.short	0x0000
        /*0044*/ 	.byte	0x00, 0xf5, 0x21, 0x00


	//----- nvinfo : EIATTR_SPARSE_MMA_MASK
	.align		4
.L_37:
        /*0048*/ 	.byte	0x03, 0x50
        /*004a*/ 	.short	0x0000


	//----- nvinfo : EIATTR_MAXREG_COUNT
	.align		4
        /*004c*/ 	.byte	0x03, 0x1b
        /*004e*/ 	.short	0x00ff


	//----- nvinfo : EIATTR_MERCURY_ISA_VERSION
	.align		4
        /*0050*/ 	.byte	0x03, 0x5f
        /*0052*/ 	.short	0x0101


	//----- nvinfo : EIATTR_VRC_CTA_INIT_COUNT
	.align		4
        /*0054*/ 	.byte	0x02, 0x4a
	.zero		1
	.zero		1


	//----- nvinfo : EIATTR_EXIT_INSTR_OFFSETS
	.align		4
        /*0058*/ 	.byte	0x04, 0x1c
        /*005a*/ 	.short	(.L_39 - .L_38)


	//   ....[0]....
.L_38:
        /*005c*/ 	.word	0x00000070


	//   ....[1]....
        /*0060*/ 	.word	0x00000430


	//   ....[2]....
        /*0064*/ 	.word	0x000005f0


	//----- nvinfo : EIATTR_CBANK_PARAM_SIZE
	.align		4
.L_39:
        /*0068*/ 	.byte	0x03, 0x19
        /*006a*/ 	.short	0x0018


	//----- nvinfo : EIATTR_PARAM_CBANK
	.align		4
        /*006c*/ 	.byte	0x04, 0x0a
        /*006e*/ 	.short	(.L_41 - .L_40)
	.align		4
.L_40:
        /*0070*/ 	.word	index@(.nv.constant0._Z11heatComputePdS_ii)
        /*0074*/ 	.short	0x0380
        /*0076*/ 	.short	0x0018


	//----- nvinfo : EIATTR_SW_WAR
	.align		4
.L_41:
        /*0078*/ 	.byte	0x04, 0x36
        /*007a*/ 	.short	(.L_43 - .L_42)
.L_42:
        /*007c*/ 	.word	0x00000008
.L_43:


//--------------------- .nv.callgraph             --------------------------
	.section	.nv.callgraph,"",@"SHT_CUDA_CALLGRAPH"
	.align	4
	.sectionentsize	8
	.align		4
        /*0000*/ 	.word	0x00000000
	.align		4
        /*0004*/ 	.word	0xffffffff
	.align		4
        /*0008*/ 	.word	0x00000000
	.align		4
        /*000c*/ 	.word	0xfffffffe
	.align		4
        /*0010*/ 	.word	0x00000000
	.align		4
        /*0014*/ 	.word	0xfffffffd
	.align		4
        /*0018*/ 	.word	0x00000000
	.align		4
        /*001c*/ 	.word	0xfffffffc


//--------------------- .text._Z8jacobianPdS_ii   --------------------------
	.section	.text._Z8jacobianPdS_ii,"ax",@progbits
	.align	128
        .global         _Z8jacobianPdS_ii
        .type           _Z8jacobianPdS_ii,@function
        .size           _Z8jacobianPdS_ii,(.L_x_2 - _Z8jacobianPdS_ii)
        .other          _Z8jacobianPdS_ii,@"STO_CUDA_ENTRY STV_DEFAULT"
_Z8jacobianPdS_ii:
.text._Z8jacobianPdS_ii:
[----:B------:R-:W-:Y:S01]  /*0000*/  LDC R1, c[0x0][0x37c] ;  /* 0x0000df00ff017b82 */ /* 0x000fe20000000800 */
[----:B------:R-:W0:Y:S07]  /*0010*/  S2R R7, SR_CTAID.X ;  /* 0x0000000000077919 */ /* 0x000e2e0000002500 */
[----:B------:R-:W1:Y:S01]  /*0020*/  LDC.64 R2, c[0x0][0x390] ;  /* 0x0000e400ff027b82 */ /* 0x000e620000000a00 */
[----:B------:R-:W0:Y:S01]  /*0030*/  LDCU UR4, c[0x0][0x360] ;  /* 0x00006c00ff0477ac */ /* 0x000e220008000800 */
[----:B------:R-:W0:Y:S02]  /*0040*/  S2R R0, SR_TID.X ;  /* 0x0000000000007919 */ /* 0x000e240000002100 */
[----:B0-----:R-:W-:-:S05]  /*0050*/  IMAD R7, R7, UR4, R0 ;  /* 0x0000000407077c24 */ /* 0x001fca000f8e0200 */
[----:B-1----:R-:W-:-:S13]  /*0060*/  ISETP.GT.AND P0, PT, R7, R2, PT ;  /* 0x000000020700720c */ /* 0x002fda0003f04270 */
[----:B------:R-:W-:Y:S05]  /*0070*/  @P0 EXIT ;  /* 0x000000000000094d */ /* 0x000fea0003800000 */
[----:B------:R-:W-:Y:S01]  /*0080*/  VIADD R5, R3, 0x2 ;  /* 0x0000000203057836 */ /* 0x000fe20000000000 */
[----:B------:R-:W-:-:S04]  /*0090*/  IABS R6, R2 ;  /* 0x0000000200067213 */ /* 0x000fc80000000000 */
[-C--:B------:R-:W-:Y:S02]  /*00a0*/  IABS R11, R5.reuse ;  /* 0x00000005000b7213 */ /* 0x080fe40000000000 */
[----:B------:R-:W-:Y:S02]  /*00b0*/  IABS R10, R5 ;  /* 0x00000005000a7213 */ /* 0x000fe40000000000 */
[----:B------:R-:W0:Y:S01]  /*00c0*/  I2F.RP R0, R11 ;  /* 0x0000000b00007306 */ /* 0x000e220000209400 */
[----:B------:R-:W-:-:S04]  /*00d0*/  LOP3.LUT R2, R5, R2, RZ, 0x3c, !PT ;  /* 0x0000000205027212 */ /* 0x000fc800078e3cff */
[----:B------:R-:W-:-:S03]  /*00e0*/  ISETP.GE.AND P1, PT, R2, RZ, PT ;  /* 0x000000ff0200720c */ /* 0x000fc60003f26270 */
[----:B0-----:R-:W0:Y:S02]  /*00f0*/  MUFU.RCP R0, R0 ;  /* 0x0000000000007308 */ /* 0x001e240000001000 */
[----:B0-----:R-:W-:Y:S02]  /*0100*/  VIADD R8, R0, 0xffffffe ;  /* 0x0ffffffe00087836 */ /* 0x001fe40000000000 */
[----:B------:R-:W-:-:S04]  /*0110*/  IMAD.MOV R0, RZ, RZ, -R10 ;  /* 0x000000ffff007224 */ /* 0x000fc800078e0a0a */
[----:B------:R0:W1:Y:S02]  /*0120*/  F2I.FTZ.U32.TRUNC.NTZ R9, R8 ;  /* 0x0000000800097305 */ /* 0x000064000021f000 */
[----:B0-----:R-:W-:Y:S02]  /*0130*/  IMAD.MOV.U32 R8, RZ, RZ, RZ ;  /* 0x000000ffff087224 */ /* 0x001fe400078e00ff */
[----:B-1----:R-:W-:-:S04]  /*0140*/  IMAD.MOV R4, RZ, RZ, -R9 ;  /* 0x000000ffff047224 */ /* 0x002fc800078e0a09 */
[----:B------:R-:W-:Y:S01]  /*0150*/  IMAD R13, R4, R11, RZ ;  /* 0x0000000b040d7224 */ /* 0x000fe200078e02ff */
[----:B------:R-:W-:Y:S02]  /*0160*/  MOV R4, R6 ;  /* 0x0000000600047202 */ /* 0x000fe40000000f00 */
[----:B------:R-:W-:Y:S01]  /*0170*/  IABS R6, R7 ;  /* 0x0000000700067213 */ /* 0x000fe20000000000 */
[----:B------:R-:W-:-:S06]  /*0180*/  IMAD.HI.U32 R9, R9, R13, R8 ;  /* 0x0000000d09097227 */ /* 0x000fcc00078e0008 */
[----:B------:R-:W-:-:S04]  /*0190*/  IMAD.HI.U32 R9, R9, R4, RZ ;  /* 0x0000000409097227 */ /* 0x000fc800078e00ff */
[----:B------:R-:W-:-:S05]  /*01a0*/  IMAD R0, R9, R0, R4 ;  /* 0x0000000009007224 */ /* 0x000fca00078e0204 */
[----:B------:R-:W-:-:S13]  /*01b0*/  ISETP.GT.U32.AND P2, PT, R11, R0, PT ;  /* 0x000000000b00720c */ /* 0x000fda0003f44070 */
[-C--:B------:R-:W-:Y:S01]  /*01c0*/  @!P2 IADD3 R0, PT, PT, R0, -R11.reuse, RZ ;  /* 0x8000000b0000a210 */ /* 0x080fe20007ffe0ff */
[----:B------:R-:W-:Y:S01]  /*01d0*/  @!P2 VIADD R9, R9, 0x1 ;  /* 0x000000010909a836 */ /* 0x000fe20000000000 */
[----:B------:R-:W-:Y:S02]  /*01e0*/  ISETP.NE.AND P2, PT, R5, RZ, PT ;  /* 0x000000ff0500720c */ /* 0x000fe40003f45270 */
[----:B------:R-:W-:-:S13]  /*01f0*/  ISETP.GE.U32.AND P0, PT, R0, R11, PT ;  /* 0x0000000b0000720c */ /* 0x000fda0003f06070 */
[----:B------:R-:W-:-:S05]  /*0200*/  @P0 VIADD R9, R9, 0x1 ;  /* 0x0000000109090836 */ /* 0x000fca0000000000 */
[----:B------:R-:W-:-:S05]  /*0210*/  MOV R4, R9 ;  /* 0x0000000900047202 */ /* 0x000fca0000000f00 */
[----:B------:R-:W-:Y:S01]  /*0220*/  @!P1 IMAD.MOV R4, RZ, RZ, -R4 ;  /* 0x000000ffff049224 */ /* 0x000fe200078e0a04 */
[----:B------:R-:W-:-:S04]  /*0230*/  @!P2 LOP3.LUT R4, RZ, R5, RZ, 0x33, !PT ;  /* 0x00000005ff04a212 */ /* 0x000fc800078e33ff */
[-C--:B------:R-:W-:Y:S02]  /*0240*/  IABS R11, R4.reuse ;  /* 0x00000004000b7213 */ /* 0x080fe40000000000 */
[----:B------:R-:W-:Y:S02]  /*0250*/  IABS R10, R4 ;  /* 0x00000004000a7213 */ /* 0x000fe40000000000 */
[----:B------:R-:W0:Y:S08]  /*0260*/  I2F.RP R0, R11 ;  /* 0x0000000b00007306 */ /* 0x000e300000209400 */
[----:B0-----:R-:W0:Y:S02]  /*0270*/  MUFU.RCP R0, R0 ;  /* 0x0000000000007308 */ /* 0x001e240000001000 */
[----:B0-----:R-:W-:Y:S01]  /*0280*/  VIADD R8, R0, 0xffffffe ;  /* 0x0ffffffe00087836 */ /* 0x001fe20000000000 */
[----:B------:R-:W-:-:S05]  /*0290*/  IADD3 R0, PT, PT, RZ, -R10, RZ ;  /* 0x8000000aff007210 */ /* 0x000fca0007ffe0ff */
[----:B------:R0:W1:Y:S02]  /*02a0*/  F2I.FTZ.U32.TRUNC.NTZ R9, R8 ;  /* 0x0000000800097305 */ /* 0x000064000021f000 */
[----:B0-----:R-:W-:Y:S01]  /*02b0*/  IMAD.MOV.U32 R8, RZ, RZ, RZ ;  /* 0x000000ffff087224 */ /* 0x001fe200078e00ff */
[----:B-1----:R-:W-:-:S05]  /*02c0*/  IADD3 R2, PT, PT, RZ, -R9, RZ ;  /* 0x80000009ff027210 */ /* 0x002fca0007ffe0ff */
[----:B------:R-:W-:Y:S02]  /*02d0*/  IMAD R13, R2, R11, RZ ;  /* 0x0000000b020d7224 */ /* 0x000fe400078e02ff */
[----:B------:R-:W-:Y:S02]  /*02e0*/  IMAD.MOV.U32 R2, RZ, RZ, R6 ;  /* 0x000000ffff027224 */ /* 0x000fe400078e0006 */
[----:B------:R-:W-:-:S06]  /*02f0*/  IMAD.HI.U32 R9, R9, R13, R8 ;  /* 0x0000000d09097227 */ /* 0x000fcc00078e0008 */
[----:B------:R-:W-:-:S04]  /*0300*/  IMAD.HI.U32 R9, R9, R2, RZ ;  /* 0x0000000209097227 */ /* 0x000fc800078e00ff */
[----:B------:R-:W-:-:S05]  /*0310*/  IMAD R0, R9, R0, R2 ;  /* 0x0000000009007224 */ /* 0x000fca00078e0202 */
[----:B------:R-:W-:-:S13]  /*0320*/  ISETP.GT.U32.AND P2, PT, R11, R0, PT ;  /* 0x000000000b00720c */ /* 0x000fda0003f44070 */
[----:B------:R-:W-:Y:S02]  /*0330*/  @!P2 IMAD.IADD R0, R0, 0x1, -R11 ;  /* 0x000000010000a824 */ /* 0x000fe400078e0a0b */
[----:B------:R-:W-:Y:S01]  /*0340*/  @!P2 VIADD R9, R9, 0x1 ;  /* 0x000000010909a836 */ /* 0x000fe20000000000 */
[----:B------:R-:W-:Y:S02]  /*0350*/  ISETP.NE.AND P2, PT, R4, RZ, PT ;  /* 0x000000ff0400720c */ /* 0x000fe40003f45270 */
[----:B------:R-:W-:Y:S02]  /*0360*/  ISETP.GE.U32.AND P0, PT, R0, R11, PT ;  /* 0x0000000b0000720c */ /* 0x000fe40003f06070 */
[----:B------:R-:W-:-:S04]  /*0370*/  LOP3.LUT R0, R7, R4, RZ, 0x3c, !PT ;  /* 0x0000000407007212 */ /* 0x000fc800078e3cff */
[----:B------:R-:W-:-:S07]  /*0380*/  ISETP.GE.AND P1, PT, R0, RZ, PT ;  /* 0x000000ff0000720c */ /* 0x000fce0003f26270 */
[----:B------:R-:W-:-:S06]  /*0390*/  @P0 IADD3 R9, PT, PT, R9, 0x1, RZ ;  /* 0x0000000109090810 */ /* 0x000fcc0007ffe0ff */
[----:B------:R-:W-:Y:S01]  /*03a0*/  @!P1 IMAD.MOV R9, RZ, RZ, -R9 ;  /* 0x000000ffff099224 */ /* 0x000fe200078e0a09 */
[----:B------:R-:W-:-:S04]  /*03b0*/  @!P2 LOP3.LUT R9, RZ, R4, RZ, 0x33, !PT ;  /* 0x00000004ff09a212 */ /* 0x000fc800078e33ff */
[----:B------:R-:W-:-:S05]  /*03c0*/  IADD3 R0, PT, PT, -R9, RZ, RZ ;  /* 0x000000ff09007210 */ /* 0x000fca0007ffe1ff */
[----:B------:R-:W-:-:S05]  /*03d0*/  IMAD R4, R4, R0, R7 ;  /* 0x0000000004047224 */ /* 0x000fca00078e0207 */
[CC--:B------:R-:W-:Y:S02]  /*03e0*/  VIMNMX R2, PT, PT, R9.reuse, R4.reuse, PT ;  /* 0x0000000409027248 */ /* 0x0c0fe40003fe0100 */
[----:B------:R-:W-:Y:S02]  /*03f0*/  VIMNMX R0, PT, PT, R9, R4, !PT ;  /* 0x0000000409007248 */ /* 0x000fe40007fe0100 */
[----:B------:R-:W-:-:S04]  /*0400*/  ISETP.GE.AND P0, PT, R2, 0x1, PT ;  /* 0x000000010200780c */ /* 0x000fc80003f06270 */
[----:B------:R-:W-:-:S13]  /*0410*/  ISETP.GT.OR P0, PT, R0, R3, !P0 ;  /* 0x000000030000720c */ /* 0x000fda0004704670 */
[----:B------:R-:W-:Y:S05]  /*0420*/  @P0 EXIT ;  /* 0x000000000000094d */ /* 0x000fea0003800000 */
[----:B------:R-:W0:Y:S01]  /*0430*/  LDC.64 R2, c[0x0][0x388] ;  /* 0x0000e200ff027b82 */ /* 0x000e220000000a00 */
[----:B------:R-:W1:Y:S01]  /*0440*/  LDCU.64 UR4, c[0x0][0x358] ;  /* 0x00006b00ff0477ac */ /* 0x000e620008000a00 */
[----:B------:R-:W-:-:S06]  /*0450*/  IMAD R7, R5, R4, R9 ;  /* 0x0000000405077224 */ /* 0x000fcc00078e0209 */
[----:B------:R-:W2:Y:S01]  /*0460*/  LDC.64 R4, c[0x0][0x380] ;  /* 0x0000e000ff047b82 */ /* 0x000ea20000000a00 */
[----:B0-----:R-:W-:-:S06]  /*0470*/  IMAD.WIDE R2, R7, 0x8, R2 ;  /* 0x0000000807027825 */ /* 0x001fcc00078e0202 */
[----:B-1----:R-:W3:Y:S01]  /*0480*/  LDG.E.64 R2, desc[UR4][R2.64] ;  /* 0x0000000402027981 */ /* 0x002ee2000c1e1b00 */
[----:B--2---:R-:W-:-:S05]  /*0490*/  IMAD.WIDE R4, R7, 0x8, R4 ;  /* 0x0000000807047825 */ /* 0x004fca00078e0204 */
[----:B---3--:R-:W-:Y:S01]  /*04a0*/  STG.E.64 desc[UR4][R4.64], R2 ;  /* 0x0000000204007986 */ /* 0x008fe2000c101b04 */
[----:B------:R-:W-:Y:S05]  /*04b0*/  EXIT ;  /* 0x000000000000794d */ /* 0x000fea0003800000 */
.L_x_0:
[----:B------:R-:W-:-:S00]  /*04c0*/  BRA `(.L_x_0) ;  /* 0xfffffffc00fc7947 */ /* 0x000fc0000383ffff */
[----:B------:R-:W-:-:S00]  /*04d0*/  NOP ;  /* 0x0000000000007918 */ /* 0x000fc00000000000 */
        /* <DEDUP_REMOVED lines=10> */
.L_x_2:


//--------------------- .text._Z11heatComputePdS_ii --------------------------
	.section	.text._Z11heatComputePdS_ii,"ax",@progbits
	.align	128
        .global         _Z11heatComputePdS_ii
        .type           _Z11heatComputePdS_ii,@function
        .size           _Z11heatComputePdS_ii,(.L_x_3 - _Z11heatComputePdS_ii)
        .other          _Z11heatComputePdS_ii,@"STO_CUDA_ENTRY STV_DEFAULT"
_Z11heatComputePdS_ii:
.text._Z11heatComputePdS_ii:
        /* <DEDUP_REMOVED lines=57> */
[----:B------:R-:W-:-:S05]  /*0390*/  @P0 IADD3 R9, PT, PT, R9, 0x1, RZ ;  /* 0x0000000109090810 */ /* 0x000fca0007ffe0ff */
[----:B------:R-:W-:-:S04]  /*03a0*/  IMAD.MOV.U32 R11, RZ, RZ, R9 ;  /* 0x000000ffff0b7224 */ /* 0x000fc800078e0009 */
        /* <DEDUP_REMOVED lines=10> */
[----:B------:R-:W-:Y:S01]  /*0450*/  VIADD R0, R4, 0xffffffff ;  /* 0xffffffff04007836 */ /* 0x000fe20000000000 */
[----:B------:R-:W1:Y:S03]  /*0460*/  LDCU.64 UR6, c[0x0][0x380] ;  /* 0x00007000ff0677ac */ /* 0x000e660008000a00 */
[C---:B------:R-:W-:Y:S01]  /*0470*/  IMAD R0, R3.reuse, R0, RZ ;  /* 0x0000000003007224 */ /* 0x040fe200078e02ff */
[----:B------:R-:W2:Y:S02]  /*0480*/  LDCU.64 UR4, c[0x0][0x358] ;  /* 0x00006b00ff0477ac */ /* 0x000ea40008000a00 */
[----:B------:R-:W3:Y:S01]  /*0490*/  LDC.64 R16, c[0x0][0x388] ;  /* 0x0000e200ff107b82 */ /* 0x000ee20000000a00 */
[----:B------:R-:W-:Y:S01]  /*04a0*/  IMAD R2, R3, 0x2, R0 ;  /* 0x0000000203027824 */ /* 0x000fe200078e0200 */
[----:B------:R-:W-:-:S03]  /*04b0*/  IADD3 R0, PT, PT, R11, R0, RZ ;  /* 0x000000000b007210 */ /* 0x000fc60007ffe0ff */
[----:B------:R-:W-:Y:S02]  /*04c0*/  IMAD.IADD R8, R2, 0x1, -R3 ;  /* 0x0000000102087824 */ /* 0x000fe400078e0a03 */
[----:B------:R-:W-:-:S03]  /*04d0*/  IMAD.IADD R9, R11, 0x1, R2 ;  /* 0x000000010b097824 */ /* 0x000fc600078e0202 */
[----:B------:R-:W-:Y:S01]  /*04e0*/  IADD3 R2, P0, PT, R11, R8, RZ ;  /* 0x000000080b027210 */ /* 0x000fe20007f1e0ff */
[----:B0-----:R-:W-:-:S04]  /*04f0*/  IMAD.WIDE R4, R0, 0x8, R6 ;  /* 0x0000000800047825 */ /* 0x001fc800078e0206 */
[----:B------:R-:W-:Y:S01]  /*0500*/  IMAD.WIDE R6, R9, 0x8, R6 ;  /* 0x0000000809067825 */ /* 0x000fe200078e0206 */
[----:B------:R-:W-:Y:S01]  /*0510*/  LEA.HI.X.SX32 R9, R8, RZ, 0x1, P0 ;  /* 0x000000ff08097211 */ /* 0x000fe200000f0eff */
[----:B--2---:R-:W2:Y:S01]  /*0520*/  LDG.E.64 R4, desc[UR4][R4.64] ;  /* 0x0000000404047981 */ /* 0x004ea2000c1e1b00 */
[----:B-1----:R-:W-:-:S03]  /*0530*/  LEA R10, P0, R2, UR6, 0x3 ;  /* 0x00000006020a7c11 */ /* 0x002fc6000f8018ff */
[----:B------:R-:W2:Y:S01]  /*0540*/  LDG.E.64 R6, desc[UR4][R6.64] ;  /* 0x0000000406067981 */ /* 0x000ea2000c1e1b00 */
[----:B------:R-:W-:-:S05]  /*0550*/  LEA.HI.X R11, R2, UR7, R9, 0x3, P0 ;  /* 0x00000007020b7c11 */ /* 0x000fca00080f1c09 */
[----:B------:R-:W4:Y:S04]  /*0560*/  LDG.E.64 R12, desc[UR4][R10.64+-0x8] ;  /* 0xfffff8040a0c7981 */ /* 0x000f28000c1e1b00 */
[----:B------:R-:W5:Y:S01]  /*0570*/  LDG.E.64 R14, desc[UR4][R10.64+0x8] ;  /* 0x000008040a0e7981 */ /* 0x000f62000c1e1b00 */
[----:B------:R-:W-:-:S05]  /*0580*/  IADD3 R3, PT, PT, R3, R0, RZ ;  /* 0x0000000003037210 */ /* 0x000fca0007ffe0ff */
[----:B---3--:R-:W-:Y:S01]  /*0590*/  IMAD.WIDE R2, R3, 0x8, R16 ;  /* 0x0000000803027825 */ /* 0x008fe200078e0210 */
[----:B--2---:R-:W-:-:S08]  /*05a0*/  DADD R8, R4, R6 ;  /* 0x0000000004087229 */ /* 0x004fd00000000006 */
[----:B----4-:R-:W-:-:S08]  /*05b0*/  DADD R8, R8, R12 ;  /* 0x0000000008087229 */ /* 0x010fd0000000000c */
[----:B-----5:R-:W-:-:S08]  /*05c0*/  DADD R8, R8, R14 ;  /* 0x0000000008087229 */ /* 0x020fd0000000000e */
[----:B------:R-:W-:-:S07]  /*05d0*/  DMUL R8, R8, 0.25 ;  /* 0x3fd0000008087828 */ /* 0x000fce0000000000 */
[----:B------:R-:W-:Y:S01]  /*05e0*/  STG.E.64 desc[UR4][R2.64], R8 ;  /* 0x0000000802007986 */ /* 0x000fe2000c101b04 */
[----:B------:R-:W-:Y:S05]  /*05f0*/  EXIT ;  /* 0x000000000000794d */ /* 0x000fea0003800000 */
.L_x_1:
        /* <DEDUP_REMOVED lines=16> */
.L_x_3:


//--------------------- .nv.shared.reserved.0     --------------------------
	.section	.nv.shared.reserved.0,"aw",@nobits
	.weak		__nv_reservedSMEM_offset_0_alias
	.size		__nv_reservedSMEM_offset_0_alias, 0, 64
	.other		__nv_reservedSMEM_offset_0_alias,@"STO_CUDA_RESERVED_SHARED STV_DEFAULT"
__nv_reservedSMEM_offset_0_alias:
	.zero		0
	.zero		64


//--------------------- .nv.constant0._Z8jacobianPdS_ii --------------------------
	.section	.nv.constant0._Z8jacobianPdS_ii,"a",@progbits
	.sectionflags	@""
	.align	4
.nv.constant0._Z8jacobianPdS_ii:
	.zero		920


//--------------------- .nv.constant0._Z11heatComputePdS_ii --------------------------
	.section	.nv.constant0._Z11heatComputePdS_ii,"a",@progbits
	.sectionflags	@""
	.align	4
.nv.constant0._Z11heatComputePdS_ii:
	.zero		920


//--------------------- SYMBOLS --------------------------

	.type		.nv.reservedSmem.offset0,@object
	.size		.nv.reservedSmem.offset0,0x4
